//
// Generated by NVIDIA NVVM Compiler
//
// Compiler Build ID: CL-36424714
// Cuda compilation tools, release 13.0, V13.0.88
// Based on NVVM 20.0.0
//

.version 9.0
.target sm_100
.address_size 64

	// .globl	_Z6kerneliiP10struct_CarP17struct_PedestrianP13struct_StreetPiS5_S5_S5_S5_S5_S5_
.global .align 8 .u64 d_Cars;
.global .align 8 .u64 d_Pedestrians;
.global .align 8 .u64 d_Streets;
.global .align 8 .u64 d_Array_Street_arrays;
.global .align 8 .u64 d_Array_Street_offset;
.global .align 8 .u64 d_Array_Street_size;
.global .align 8 .u64 d_input_actor_tag;
.global .align 8 .u64 d_input_actor_id;
.global .align 8 .u64 d_jobs;
.global .align 8 .u64 d_randomn;

.visible .entry _Z6kerneliiP10struct_CarP17struct_PedestrianP13struct_StreetPiS5_S5_S5_S5_S5_S5_(
	.param .u32 _Z6kerneliiP10struct_CarP17struct_PedestrianP13struct_StreetPiS5_S5_S5_S5_S5_S5__param_0,
	.param .u32 _Z6kerneliiP10struct_CarP17struct_PedestrianP13struct_StreetPiS5_S5_S5_S5_S5_S5__param_1,
	.param .u64 .ptr .align 1 _Z6kerneliiP10struct_CarP17struct_PedestrianP13struct_StreetPiS5_S5_S5_S5_S5_S5__param_2,
	.param .u64 .ptr .align 1 _Z6kerneliiP10struct_CarP17struct_PedestrianP13struct_StreetPiS5_S5_S5_S5_S5_S5__param_3,
	.param .u64 .ptr .align 1 _Z6kerneliiP10struct_CarP17struct_PedestrianP13struct_StreetPiS5_S5_S5_S5_S5_S5__param_4,
	.param .u64 .ptr .align 1 _Z6kerneliiP10struct_CarP17struct_PedestrianP13struct_StreetPiS5_S5_S5_S5_S5_S5__param_5,
	.param .u64 .ptr .align 1 _Z6kerneliiP10struct_CarP17struct_PedestrianP13struct_StreetPiS5_S5_S5_S5_S5_S5__param_6,
	.param .u64 .ptr .align 1 _Z6kerneliiP10struct_CarP17struct_PedestrianP13struct_StreetPiS5_S5_S5_S5_S5_S5__param_7,
	.param .u64 .ptr .align 1 _Z6kerneliiP10struct_CarP17struct_PedestrianP13struct_StreetPiS5_S5_S5_S5_S5_S5__param_8,
	.param .u64 .ptr .align 1 _Z6kerneliiP10struct_CarP17struct_PedestrianP13struct_StreetPiS5_S5_S5_S5_S5_S5__param_9,
	.param .u64 .ptr .align 1 _Z6kerneliiP10struct_CarP17struct_PedestrianP13struct_StreetPiS5_S5_S5_S5_S5_S5__param_10,
	.param .u64 .ptr .align 1 _Z6kerneliiP10struct_CarP17struct_PedestrianP13struct_StreetPiS5_S5_S5_S5_S5_S5__param_11
)
{
	.reg .pred 	%p<8>;
	.reg .b32 	%r<48>;
	.reg .b32 	%f<16>;
	.reg .b64 	%rd<66>;
	.reg .b64 	%fd<9>;

	ld.param.u32 	%r8, [_Z6kerneliiP10struct_CarP17struct_PedestrianP13struct_StreetPiS5_S5_S5_S5_S5_S5__param_0];
	ld.param.u32 	%r9, [_Z6kerneliiP10struct_CarP17struct_PedestrianP13struct_StreetPiS5_S5_S5_S5_S5_S5__param_1];
	ld.param.u64 	%rd5, [_Z6kerneliiP10struct_CarP17struct_PedestrianP13struct_StreetPiS5_S5_S5_S5_S5_S5__param_2];
	ld.param.u64 	%rd6, [_Z6kerneliiP10struct_CarP17struct_PedestrianP13struct_StreetPiS5_S5_S5_S5_S5_S5__param_3];
	ld.param.u64 	%rd7, [_Z6kerneliiP10struct_CarP17struct_PedestrianP13struct_StreetPiS5_S5_S5_S5_S5_S5__param_4];
	ld.param.u64 	%rd8, [_Z6kerneliiP10struct_CarP17struct_PedestrianP13struct_StreetPiS5_S5_S5_S5_S5_S5__param_5];
	ld.param.u64 	%rd9, [_Z6kerneliiP10struct_CarP17struct_PedestrianP13struct_StreetPiS5_S5_S5_S5_S5_S5__param_6];
	ld.param.u64 	%rd10, [_Z6kerneliiP10struct_CarP17struct_PedestrianP13struct_StreetPiS5_S5_S5_S5_S5_S5__param_7];
	ld.param.u64 	%rd11, [_Z6kerneliiP10struct_CarP17struct_PedestrianP13struct_StreetPiS5_S5_S5_S5_S5_S5__param_8];
	ld.param.u64 	%rd12, [_Z6kerneliiP10struct_CarP17struct_PedestrianP13struct_StreetPiS5_S5_S5_S5_S5_S5__param_9];
	ld.param.u64 	%rd13, [_Z6kerneliiP10struct_CarP17struct_PedestrianP13struct_StreetPiS5_S5_S5_S5_S5_S5__param_10];
	ld.param.u64 	%rd14, [_Z6kerneliiP10struct_CarP17struct_PedestrianP13struct_StreetPiS5_S5_S5_S5_S5_S5__param_11];
	st.global.u64 	[d_Cars], %rd5;
	st.global.u64 	[d_Pedestrians], %rd6;
	st.global.u64 	[d_Streets], %rd7;
	st.global.u64 	[d_Array_Street_size], %rd8;
	st.global.u64 	[d_Array_Street_offset], %rd9;
	st.global.u64 	[d_Array_Street_arrays], %rd10;
	st.global.u64 	[d_input_actor_tag], %rd11;
	st.global.u64 	[d_input_actor_id], %rd12;
	st.global.u64 	[d_jobs], %rd13;
	st.global.u64 	[d_randomn], %rd14;
	bar.sync 	0;
	setp.lt.s32 	%p1, %r9, 1;
	@%p1 bra 	$L__BB0_9;
	ld.global.u64 	%rd15, [d_input_actor_tag];
	mov.u32 	%r10, %tid.x;
	mov.u32 	%r11, %ntid.x;
	mov.u32 	%r12, %ctaid.x;
	mad.lo.s32 	%r13, %r12, %r11, %r10;
	mul.wide.s32 	%rd16, %r13, 4;
	add.s64 	%rd17, %rd15, %rd16;
	ld.u32 	%r1, [%rd17];
	ld.global.u64 	%rd18, [d_input_actor_id];
	add.s64 	%rd19, %rd18, %rd16;
	ld.u32 	%r2, [%rd19];
	setp.eq.s32 	%p2, %r8, 0;
	selp.f32 	%f1, 0f3F800000, 0f3F400000, %p2;
	neg.s32 	%r47, %r9;
	mul.wide.s32 	%rd22, %r2, 8;
$L__BB0_2:
	setp.eq.s32 	%p3, %r1, 1;
	@%p3 bra 	$L__BB0_6;
	setp.ne.s32 	%p4, %r1, 0;
	@%p4 bra 	$L__BB0_8;
	ld.global.u64 	%rd43, [d_Cars];
	mul.wide.s32 	%rd44, %r2, 12;
	add.s64 	%rd45, %rd43, %rd44;
	ld.f32 	%f8, [%rd45+8];
	ld.global.u64 	%rd46, [d_Streets];
	ld.u32 	%r38, [%rd45+4];
	mul.wide.s32 	%rd47, %r38, 12;
	add.s64 	%rd48, %rd46, %rd47;
	ld.f32 	%f9, [%rd48+4];
	min.f32 	%f10, %f8, %f9;
	mul.f32 	%f11, %f1, %f10;
	ld.f32 	%f12, [%rd45];
	cvt.f64.f32 	%fd5, %f12;
	cvt.f64.f32 	%fd6, %f11;
	div.rn.f64 	%fd7, %fd6, 0d404E000000000000;
	add.f64 	%fd8, %fd7, %fd5;
	cvt.rn.f32.f64 	%f13, %fd8;
	st.f32 	[%rd45], %f13;
	ld.global.u64 	%rd49, [d_Cars];
	add.s64 	%rd1, %rd49, %rd44;
	ld.f32 	%f14, [%rd1];
	ld.global.u64 	%rd50, [d_Streets];
	ld.u32 	%r5, [%rd1+4];
	mul.wide.s32 	%rd51, %r5, 12;
	add.s64 	%rd2, %rd50, %rd51;
	ld.f32 	%f15, [%rd2];
	setp.ltu.f32 	%p6, %f14, %f15;
	@%p6 bra 	$L__BB0_8;
	ld.u32 	%r39, [%rd2+8];
	ld.global.u64 	%rd52, [d_randomn];
	mul.wide.s32 	%rd53, %r5, 4;
	add.s64 	%rd54, %rd52, %rd53;
	ld.u32 	%r40, [%rd54];
	ld.global.u64 	%rd55, [d_Array_Street_size];
	mul.wide.s32 	%rd56, %r39, 4;
	add.s64 	%rd57, %rd55, %rd56;
	ld.u32 	%r41, [%rd57];
	rem.s32 	%r42, %r40, %r41;
	ld.global.u64 	%rd58, [d_Array_Street_arrays];
	ld.global.u64 	%rd59, [d_Array_Street_offset];
	add.s64 	%rd60, %rd59, %rd56;
	ld.u32 	%r43, [%rd60];
	add.s32 	%r44, %r43, %r42;
	mul.wide.s32 	%rd61, %r44, 4;
	add.s64 	%rd62, %rd58, %rd61;
	ld.u32 	%r45, [%rd62];
	st.u32 	[%rd1+4], %r45;
	ld.global.u64 	%rd63, [d_Cars];
	add.s64 	%rd65, %rd63, %rd44;
	mov.b32 	%r46, 0;
	st.u32 	[%rd65], %r46;
	bra.uni 	$L__BB0_8;
$L__BB0_6:
	ld.global.u64 	%rd20, [d_randomn];
	ld.global.u64 	%rd21, [d_Pedestrians];
	add.s64 	%rd23, %rd21, %rd22;
	ld.f32 	%f2, [%rd23];
	mul.f32 	%f3, %f2, %f2;
	cvt.rzi.s32.f32 	%r14, %f3;
	mul.hi.s32 	%r15, %r14, 274877907;
	shr.u32 	%r16, %r15, 31;
	shr.s32 	%r17, %r15, 5;
	add.s32 	%r18, %r17, %r16;
	mul.lo.s32 	%r19, %r18, 500;
	sub.s32 	%r20, %r14, %r19;
	mul.wide.s32 	%rd24, %r20, 4;
	add.s64 	%rd25, %rd20, %rd24;
	ld.u32 	%r21, [%rd25];
	mul.hi.s32 	%r22, %r21, -1840700269;
	add.s32 	%r23, %r22, %r21;
	shr.u32 	%r24, %r23, 31;
	shr.s32 	%r25, %r23, 2;
	add.s32 	%r26, %r25, %r24;
	mul.lo.s32 	%r27, %r26, 7;
	sub.s32 	%r28, %r21, %r27;
	add.s32 	%r29, %r28, -2;
	cvt.rn.f32.s32 	%f4, %r29;
	cvt.f64.f32 	%fd1, %f2;
	cvt.f64.f32 	%fd2, %f4;
	div.rn.f64 	%fd3, %fd2, 0d404E000000000000;
	add.f64 	%fd4, %fd3, %fd1;
	cvt.rn.f32.f64 	%f5, %fd4;
	st.f32 	[%rd23], %f5;
	ld.global.u64 	%rd26, [d_Pedestrians];
	add.s64 	%rd3, %rd26, %rd22;
	ld.f32 	%f6, [%rd3];
	ld.global.u64 	%rd27, [d_Streets];
	ld.u32 	%r6, [%rd3+4];
	mul.wide.s32 	%rd28, %r6, 12;
	add.s64 	%rd4, %rd27, %rd28;
	ld.f32 	%f7, [%rd4];
	setp.ltu.f32 	%p5, %f6, %f7;
	@%p5 bra 	$L__BB0_8;
	ld.u32 	%r30, [%rd4+8];
	ld.global.u64 	%rd29, [d_randomn];
	mul.wide.s32 	%rd30, %r6, 4;
	add.s64 	%rd31, %rd29, %rd30;
	ld.u32 	%r31, [%rd31];
	ld.global.u64 	%rd32, [d_Array_Street_size];
	mul.wide.s32 	%rd33, %r30, 4;
	add.s64 	%rd34, %rd32, %rd33;
	ld.u32 	%r32, [%rd34];
	rem.s32 	%r33, %r31, %r32;
	ld.global.u64 	%rd35, [d_Array_Street_arrays];
	ld.global.u64 	%rd36, [d_Array_Street_offset];
	add.s64 	%rd37, %rd36, %rd33;
	ld.u32 	%r34, [%rd37];
	add.s32 	%r35, %r34, %r33;
	mul.wide.s32 	%rd38, %r35, 4;
	add.s64 	%rd39, %rd35, %rd38;
	ld.u32 	%r36, [%rd39];
	st.u32 	[%rd3+4], %r36;
	ld.global.u64 	%rd40, [d_Pedestrians];
	add.s64 	%rd42, %rd40, %rd22;
	mov.b32 	%r37, 0;
	st.u32 	[%rd42], %r37;
$L__BB0_8:
	add.s32 	%r47, %r47, 1;
	setp.ne.s32 	%p7, %r47, 0;
	@%p7 bra 	$L__BB0_2;
$L__BB0_9:
	ret;

}


// ===== COMPILED SASS (sm_100) =====

	.target	sm_100

	.elftype	@"ET_EXEC"


//--------------------- .note.nv.tkinfo           --------------------------
	.section	.note.nv.tkinfo,"",@"SHT_NOTE"
	.sectionflags	@"SHF_NOTE_NV_TKINFO"
	.tkinfo
        /*0018*/ 	.word	0x00000002
        /*0030*/ 	.string	""
        /*0030*/ 	.string	"ptxas"
        /*0030*/ 	.string	"Cuda compilation tools, release 13.0, V13.0.88"
        /*0030*/ 	.string	"Build cuda_13.0.r13.0/compiler.36424714_0"
        /*0030*/ 	.string	"-arch sm_100 -m 64 "



//--------------------- .note.nv.cuinfo           --------------------------
	.section	.note.nv.cuinfo,"",@"SHT_NOTE"
	.sectionflags	@"SHF_NOTE_NV_CUINFO"
        /*0018*/ 	.short	0x0002
        /*001a*/ 	.short	0x0064
        /*001c*/ 	.short	0x0082
	.zero		2


//--------------------- .nv.info                  --------------------------
	.section	.nv.info,"",@"SHT_CUDA_INFO"
	.align	4


	//----- nvinfo : EIATTR_REGCOUNT
	.align		4
        /*0000*/ 	.byte	0x04, 0x2f
        /*0002*/ 	.short	(.L_11 - .L_10)
	.align		4
.L_10:
        /*0004*/ 	.word	index@(_Z6kerneliiP10struct_CarP17struct_PedestrianP13struct_StreetPiS5_S5_S5_S5_S5_S5_)
        /*0008*/ 	.word	0x00000020


	//----- nvinfo : EIATTR_FRAME_SIZE
	.align		4
.L_11:
        /*000c*/ 	.byte	0x04, 0x11
        /*000e*/ 	.short	(.L_13 - .L_12)
	.align		4
.L_12:
        /*0010*/ 	.word	index@($__internal_0_$__cuda_sm20_div_rn_f64_full)
        /*0014*/ 	.word	0x00000000


	//----- nvinfo : EIATTR_FRAME_SIZE
	.align		4
.L_13:
        /*0018*/ 	.byte	0x04, 0x11
        /*001a*/ 	.short	(.L_15 - .L_14)
	.align		4
.L_14:
        /*001c*/ 	.word	index@(_Z6kerneliiP10struct_CarP17struct_PedestrianP13struct_StreetPiS5_S5_S5_S5_S5_S5_)
        /*0020*/ 	.word	0x00000000


	//----- nvinfo : EIATTR_MIN_STACK_SIZE
	.align		4
.L_15:
        /*0024*/ 	.byte	0x04, 0x12
        /*0026*/ 	.short	(.L_17 - .L_16)
	.align		4
.L_16:
        /*0028*/ 	.word	index@(_Z6kerneliiP10struct_CarP17struct_PedestrianP13struct_StreetPiS5_S5_S5_S5_S5_S5_)
        /*002c*/ 	.word	0x00000000
.L_17:


//--------------------- .nv.compat                --------------------------
	.section	.nv.compat,"",@"SHT_CUDA_COMPAT_INFO"
	.align	4
        /*0000*/ 	.byte	0x02, 0x09, 0x00, 0x00, 0x02, 0x02, 0x01, 0x00, 0x02, 0x05, 0x05, 0x00, 0x03, 0x07, 0x01, 0x01
        /*0010*/ 	.byte	0x02, 0x03, 0x00, 0x00, 0x02, 0x06, 0x01, 0x00, 0x04, 0x0b, 0x08, 0x00, 0x01, 0x00, 0x00, 0x00
        /*0020*/ 	.byte	0x00, 0x00, 0x00, 0x00


//--------------------- .nv.info._Z6kerneliiP10struct_CarP17struct_PedestrianP13struct_StreetPiS5_S5_S5_S5_S5_S5_ --------------------------
	.section	.nv.info._Z6kerneliiP10struct_CarP17struct_PedestrianP13struct_StreetPiS5_S5_S5_S5_S5_S5_,"",@"SHT_CUDA_INFO"
	.sectionflags	@""
	.align	4


	//----- nvinfo : EIATTR_CUDA_API_VERSION
	.align		4
        /*0000*/ 	.byte	0x04, 0x37
        /*0002*/ 	.short	(.L_19 - .L_18)
.L_18:
        /*0004*/ 	.word	0x00000082


	//----- nvinfo : EIATTR_KPARAM_INFO
	.align		4
.L_19:
        /*0008*/ 	.byte	0x04, 0x17
        /*000a*/ 	.short	(.L_21 - .L_20)
.L_20:
        /*000c*/ 	.word	0x00000000
        /*0010*/ 	.short	0x000b
        /*0012*/ 	.short	0x0050
        /*0014*/ 	.byte	0x00, 0xf5, 0x21, 0x00


	//----- nvinfo : EIATTR_KPARAM_INFO
	.align		4
.L_21:
        /*0018*/ 	.byte	0x04, 0x17
        /*001a*/ 	.short	(.L_23 - .L_22)
.L_22:
        /*001c*/ 	.word	0x00000000
        /*0020*/ 	.short	0x000a
        /*0022*/ 	.short	0x0048
        /*0024*/ 	.byte	0x00, 0xf5, 0x21, 0x00


	//----- nvinfo : EIATTR_KPARAM_INFO
	.align		4
.L_23:
        /*0028*/ 	.byte	0x04, 0x17
        /*002a*/ 	.short	(.L_25 - .L_24)
.L_24:
        /*002c*/ 	.word	0x00000000
        /*0030*/ 	.short	0x0009
        /*0032*/ 	.short	0x0040
        /*0034*/ 	.byte	0x00, 0xf5, 0x21, 0x00


	//----- nvinfo : EIATTR_KPARAM_INFO
	.align		4
.L_25:
        /*0038*/ 	.byte	0x04, 0x17
        /*003a*/ 	.short	(.L_27 - .L_26)
.L_26:
        /*003c*/ 	.word	0x00000000
        /*0040*/ 	.short	0x0008
        /*0042*/ 	.short	0x0038
        /*0044*/ 	.byte	0x00, 0xf5, 0x21, 0x00


	//----- nvinfo : EIATTR_KPARAM_INFO
	.align		4
.L_27:
        /*0048*/ 	.byte	0x04, 0x17
        /*004a*/ 	.short	(.L_29 - .L_28)
.L_28:
        /*004c*/ 	.word	0x00000000
        /*0050*/ 	.short	0x0007
        /*0052*/ 	.short	0x0030
        /*0054*/ 	.byte	0x00, 0xf5, 0x21, 0x00


	//----- nvinfo : EIATTR_KPARAM_INFO
	.align		4
.L_29:
        /*0058*/ 	.byte	0x04, 0x17
        /*005a*/ 	.short	(.L_31 - .L_30)
.L_30:
        /*005c*/ 	.word	0x00000000
        /*0060*/ 	.short	0x0006
        /*0062*/ 	.short	0x0028
        /*0064*/ 	.byte	0x00, 0xf5, 0x21, 0x00


	//----- nvinfo : EIATTR_KPARAM_INFO
	.align		4
.L_31:
        /*0068*/ 	.byte	0x04, 0x17
        /*006a*/ 	.short	(.L_33 - .L_32)
.L_32:
        /*006c*/ 	.word	0x00000000
        /*0070*/ 	.short	0x0005
        /*0072*/ 	.short	0x0020
        /*0074*/ 	.byte	0x00, 0xf5, 0x21, 0x00


	//----- nvinfo : EIATTR_KPARAM_INFO
	.align		4
.L_33:
        /*0078*/ 	.byte	0x04, 0x17
        /*007a*/ 	.short	(.L_35 - .L_34)
.L_34:
        /*007c*/ 	.word	0x00000000
        /*0080*/ 	.short	0x0004
        /*0082*/ 	.short	0x0018
        /*0084*/ 	.byte	0x00, 0xf5, 0x21, 0x00


	//----- nvinfo : EIATTR_KPARAM_INFO
	.align		4
.L_35:
        /*0088*/ 	.byte	0x04, 0x17
        /*008a*/ 	.short	(.L_37 - .L_36)
.L_36:
        /*008c*/ 	.word	0x00000000
        /*0090*/ 	.short	0x0003
        /*0092*/ 	.short	0x0010
        /*0094*/ 	.byte	0x00, 0xf5, 0x21, 0x00


	//----- nvinfo : EIATTR_KPARAM_INFO
	.align		4
.L_37:
        /*0098*/ 	.byte	0x04, 0x17
        /*009a*/ 	.short	(.L_39 - .L_38)
.L_38:
        /*009c*/ 	.word	0x00000000
        /*00a0*/ 	.short	0x0002
        /*00a2*/ 	.short	0x0008
        /*00a4*/ 	.byte	0x00, 0xf5, 0x21, 0x00


	//----- nvinfo : EIATTR_KPARAM_INFO
	.align		4
.L_39:
        /*00a8*/ 	.byte	0x04, 0x17
        /*00aa*/ 	.short	(.L_41 - .L_40)
.L_40:
        /*00ac*/ 	.word	0x00000000
        /*00b0*/ 	.short	0x0001
        /*00b2*/ 	.short	0x0004
        /*00b4*/ 	.byte	0x00, 0xf0, 0x11, 0x00


	//----- nvinfo : EIATTR_KPARAM_INFO
	.align		4
.L_41:
        /*00b8*/ 	.byte	0x04, 0x17
        /*00ba*/ 	.short	(.L_43 - .L_42)
.L_42:
        /*00bc*/ 	.word	0x00000000
        /*00c0*/ 	.short	0x0000
        /*00c2*/ 	.short	0x0000
        /*00c4*/ 	.byte	0x00, 0xf0, 0x11, 0x00


	//----- nvinfo : EIATTR_SPARSE_MMA_MASK
	.align		4
.L_43:
        /*00c8*/ 	.byte	0x03, 0x50
        /*00ca*/ 	.short	0x0000


	//----- nvinfo : EIATTR_MAXREG_COUNT
	.align		4
        /*00cc*/ 	.byte	0x03, 0x1b
        /*00ce*/ 	.short	0x00ff


	//----- nvinfo : EIATTR_NUM_BARRIERS
	.align		4
        /*00d0*/ 	.byte	0x02, 0x4c
        /*00d2*/ 	.byte	0x01
	.zero		1


	//----- nvinfo : EIATTR_MERCURY_ISA_VERSION
	.align		4
        /*00d4*/ 	.byte	0x03, 0x5f
        /*00d6*/ 	.short	0x0101


	//----- nvinfo : EIATTR_VRC_CTA_INIT_COUNT
	.align		4
        /*00d8*/ 	.byte	0x02, 0x4a
	.zero		1
	.zero		1


	//----- nvinfo : EIATTR_EXIT_INSTR_OFFSETS
	.align		4
        /*00dc*/ 	.byte	0x04, 0x1c
        /*00de*/ 	.short	(.L_45 - .L_44)


	//   ....[0]....
.L_44:
        /*00e0*/ 	.word	0x00000230


	//   ....[1]....
        /*00e4*/ 	.word	0x00001040


	//----- nvinfo : EIATTR_CRS_STACK_SIZE
	.align		4
.L_45:
        /*00e8*/ 	.byte	0x04, 0x1e
        /*00ea*/ 	.short	(.L_47 - .L_46)
.L_46:
        /*00ec*/ 	.word	0x00000000


	//----- nvinfo : EIATTR_CBANK_PARAM_SIZE
	.align		4
.L_47:
        /*00f0*/ 	.byte	0x03, 0x19
        /*00f2*/ 	.short	0x0058


	//----- nvinfo : EIATTR_PARAM_CBANK
	.align		4
        /*00f4*/ 	.byte	0x04, 0x0a
        /*00f6*/ 	.short	(.L_49 - .L_48)
	.align		4
.L_48:
        /*00f8*/ 	.word	index@(.nv.constant0._Z6kerneliiP10struct_CarP17struct_PedestrianP13struct_StreetPiS5_S5_S5_S5_S5_S5_)
        /*00fc*/ 	.short	0x0380
        /*00fe*/ 	.short	0x0058


	//----- nvinfo : EIATTR_SW_WAR
	.align		4
.L_49:
        /*0100*/ 	.byte	0x04, 0x36
        /*0102*/ 	.short	(.L_51 - .L_50)
.L_50:
        /*0104*/ 	.word	0x00000008
.L_51:


//--------------------- .nv.callgraph             --------------------------
	.section	.nv.callgraph,"",@"SHT_CUDA_CALLGRAPH"
	.align	4
	.sectionentsize	8
	.align		4
        /*0000*/ 	.word	0x00000000
	.align		4
        /*0004*/ 	.word	0xffffffff
	.align		4
        /*0008*/ 	.word	0x00000000
	.align		4
        /*000c*/ 	.word	0xfffffffe
	.align		4
        /*0010*/ 	.word	0x00000000
	.align		4
        /*0014*/ 	.word	0xfffffffd
	.align		4
        /*0018*/ 	.word	0x00000000
	.align		4
        /*001c*/ 	.word	0xfffffffc


//--------------------- .nv.constant4             --------------------------
	.section	.nv.constant4,"a",@progbits
	.align	8
	.align		8
.nv.constant4:
        /*0000*/ 	.dword	d_Cars
	.align		8
        /*0008*/ 	.dword	d_Pedestrians
	.align		8
        /*0010*/ 	.dword	d_Streets
	.align		8
        /*0018*/ 	.dword	d_Array_Street_arrays
	.align		8
        /*0020*/ 	.dword	d_Array_Street_offset
	.align		8
        /*0028*/ 	.dword	d_Array_Street_size
	.align		8
        /*0030*/ 	.dword	d_input_actor_tag
	.align		8
        /*0038*/ 	.dword	d_input_actor_id
	.align		8
        /*0040*/ 	.dword	d_jobs
	.align		8
        /*0048*/ 	.dword	d_randomn


//--------------------- .text._Z6kerneliiP10struct_CarP17struct_PedestrianP13struct_StreetPiS5_S5_S5_S5_S5_S5_ --------------------------
	.section	.text._Z6kerneliiP10struct_CarP17struct_PedestrianP13struct_StreetPiS5_S5_S5_S5_S5_S5_,"ax",@progbits
	.align	128
        .global         _Z6kerneliiP10struct_CarP17struct_PedestrianP13struct_StreetPiS5_S5_S5_S5_S5_S5_
        .type           _Z6kerneliiP10struct_CarP17struct_PedestrianP13struct_StreetPiS5_S5_S5_S5_S5_S5_,@function
        .size           _Z6kerneliiP10struct_CarP17struct_PedestrianP13struct_StreetPiS5_S5_S5_S5_S5_S5_,(.L_x_14 - _Z6kerneliiP10struct_CarP17struct_PedestrianP13struct_StreetPiS5_S5_S5_S5_S5_S5_)
        .other          _Z6kerneliiP10struct_CarP17struct_PedestrianP13struct_StreetPiS5_S5_S5_S5_S5_S5_,@"STO_CUDA_ENTRY STV_DEFAULT"
_Z6kerneliiP10struct_CarP17struct_PedestrianP13struct_StreetPiS5_S5_S5_S5_S5_S5_:
.text._Z6kerneliiP10struct_CarP17struct_PedestrianP13struct_StreetPiS5_S5_S5_S5_S5_S5_:
[----:B------:R-:W-:Y:S08]  /*0000*/  LDC R1, c[0x0][0x37c] ;  /* 0x0000df00ff017b82 */ /* 0x000ff00000000800 */
[----:B------:R-:W0:Y:S01]  /*0010*/  LDC.64 R6, c[0x4][RZ] ;  /* 0x01000000ff067b82 */ /* 0x000e220000000a00 */
[----:B------:R-:W0:Y:S07]  /*0020*/  LDCU.64 UR6, c[0x0][0x358] ;  /* 0x00006b00ff0677ac */ /* 0x000e2e0008000a00 */
[----:B------:R-:W0:Y:S08]  /*0030*/  LDC.64 R20, c[0x0][0x388] ;  /* 0x0000e200ff147b82 */ /* 0x000e300000000a00 */
[----:B------:R-:W1:Y:S08]  /*0040*/  LDC.64 R8, c[0x4][0x8] ;  /* 0x01000200ff087b82 */ /* 0x000e700000000a00 */
[----:B------:R-:W1:Y:S08]  /*0050*/  LDC.64 R22, c[0x0][0x390] ;  /* 0x0000e400ff167b82 */ /* 0x000e700000000a00 */
[----:B------:R-:W2:Y:S01]  /*0060*/  LDC.64 R24, c[0x0][0x398] ;  /* 0x0000e600ff187b82 */ /* 0x000ea20000000a00 */
[----:B0-----:R-:W-:Y:S07]  /*0070*/  STG.E.64 desc[UR6][R6.64], R20 ;  /* 0x0000001406007986 */ /* 0x001fee000c101b06 */
[----:B------:R-:W2:Y:S08]  /*0080*/  LDC.64 R10, c[0x4][0x10] ;  /* 0x01000400ff0a7b82 */ /* 0x000eb00000000a00 */
[----:B------:R-:W0:Y:S01]  /*0090*/  LDC.64 R12, c[0x4][0x28] ;  /* 0x01000a00ff0c7b82 */ /* 0x000e220000000a00 */
[----:B-1----:R-:W-:Y:S07]  /*00a0*/  STG.E.64 desc[UR6][R8.64], R22 ;  /* 0x0000001608007986 */ /* 0x002fee000c101b06 */
[----:B------:R-:W0:Y:S01]  /*00b0*/  LDC.64 R26, c[0x0][0x3a0] ;  /* 0x0000e800ff1a7b82 */ /* 0x000e220000000a00 */
[----:B--2---:R-:W-:Y:S07]  /*00c0*/  STG.E.64 desc[UR6][R10.64], R24 ;  /* 0x000000180a007986 */ /* 0x004fee000c101b06 */
[----:B------:R-:W1:Y:S08]  /*00d0*/  LDC.64 R4, c[0x0][0x3a8] ;  /* 0x0000ea00ff047b82 */ /* 0x000e700000000a00 */
[----:B------:R-:W1:Y:S01]  /*00e0*/  LDC.64 R14, c[0x4][0x20] ;  /* 0x01000800ff0e7b82 */ /* 0x000e620000000a00 */
[----:B0-----:R0:W-:Y:S07]  /*00f0*/  STG.E.64 desc[UR6][R12.64], R26 ;  /* 0x0000001a0c007986 */ /* 0x0011ee000c101b06 */
[----:B------:R-:W2:Y:S08]  /*0100*/  LDC.64 R16, c[0x4][0x18] ;  /* 0x01000600ff107b82 */ /* 0x000eb00000000a00 */
[----:B------:R-:W2:Y:S08]  /*0110*/  LDC.64 R28, c[0x0][0x3b0] ;  /* 0x0000ec00ff1c7b82 */ /* 0x000eb00000000a00 */
[----:B0-----:R-:W0:Y:S01]  /*0120*/  LDC.64 R12, c[0x0][0x3b8] ;  /* 0x0000ee00ff0c7b82 */ /* 0x001e220000000a00 */
[----:B-1----:R1:W-:Y:S07]  /*0130*/  STG.E.64 desc[UR6][R14.64], R4 ;  /* 0x000000040e007986 */ /* 0x0023ee000c101b06 */
[----:B------:R-:W0:Y:S08]  /*0140*/  LDC.64 R18, c[0x4][0x30] ;  /* 0x01000c00ff127b82 */ /* 0x000e300000000a00 */
[----:B------:R-:W3:Y:S01]  /*0150*/  LDC.64 R6, c[0x4][0x38] ;  /* 0x01000e00ff067b82 */ /* 0x000ee20000000a00 */
[----:B--2---:R1:W-:Y:S07]  /*0160*/  STG.E.64 desc[UR6][R16.64], R28 ;  /* 0x0000001c10007986 */ /* 0x0043ee000c101b06 */
[----:B------:R-:W3:Y:S08]  /*0170*/  LDC.64 R20, c[0x0][0x3c0] ;  /* 0x0000f000ff147b82 */ /* 0x000ef00000000a00 */
[----:B------:R-:W2:Y:S01]  /*0180*/  LDC.64 R22, c[0x0][0x3c8] ;  /* 0x0000f200ff167b82 */ /* 0x000ea20000000a00 */
[----:B0-----:R1:W-:Y:S07]  /*0190*/  STG.E.64 desc[UR6][R18.64], R12 ;  /* 0x0000000c12007986 */ /* 0x0013ee000c101b06 */
[----:B------:R-:W2:Y:S08]  /*01a0*/  LDC.64 R8, c[0x4][0x40] ;  /* 0x01001000ff087b82 */ /* 0x000eb00000000a00 */
[----:B------:R-:W0:Y:S01]  /*01b0*/  LDC.64 R10, c[0x4][0x48] ;  /* 0x01001200ff0a7b82 */ /* 0x000e220000000a00 */
[----:B---3--:R1:W-:Y:S07]  /*01c0*/  STG.E.64 desc[UR6][R6.64], R20 ;  /* 0x0000001406007986 */ /* 0x0083ee000c101b06 */
[----:B------:R-:W0:Y:S08]  /*01d0*/  LDC.64 R24, c[0x0][0x3d0] ;  /* 0x0000f400ff187b82 */ /* 0x000e300000000a00 */
[----:B------:R-:W3:Y:S01]  /*01e0*/  LDC R2, c[0x0][0x384] ;  /* 0x0000e100ff027b82 */ /* 0x000ee20000000800 */
[----:B--2---:R1:W-:Y:S04]  /*01f0*/  STG.E.64 desc[UR6][R8.64], R22 ;  /* 0x0000001608007986 */ /* 0x0043e8000c101b06 */
[----:B0-----:R1:W-:Y:S03]  /*0200*/  STG.E.64 desc[UR6][R10.64], R24 ;  /* 0x000000180a007986 */ /* 0x0013e6000c101b06 */
[----:B------:R-:W-:Y:S01]  /*0210*/  BAR.SYNC.DEFER_BLOCKING 0x0 ;  /* 0x0000000000007b1d */ /* 0x000fe20000010000 */
[----:B---3--:R-:W-:-:S13]  /*0220*/  ISETP.GE.AND P0, PT, R2, 0x1, PT ;  /* 0x000000010200780c */ /* 0x008fda0003f06270 */
[----:B-1----:R-:W-:Y:S05]  /*0230*/  @!P0 EXIT ;  /* 0x000000000000894d */ /* 0x002fea0003800000 */
[----:B------:R-:W2:Y:S04]  /*0240*/  LDG.E.64 R18, desc[UR6][R18.64] ;  /* 0x0000000612127981 */ /* 0x000ea8000c1e1b00 */
[----:B------:R-:W3:Y:S01]  /*0250*/  LDG.E.64 R6, desc[UR6][R6.64] ;  /* 0x0000000606067981 */ /* 0x000ee2000c1e1b00 */
[----:B------:R-:W0:Y:S01]  /*0260*/  LDCU UR4, c[0x0][0x360] ;  /* 0x00006c00ff0477ac */ /* 0x000e220008000800 */
[----:B------:R-:W0:Y:S01]  /*0270*/  S2R R9, SR_TID.X ;  /* 0x0000000000097919 */ /* 0x000e220000002100 */
[----:B------:R-:W0:Y:S02]  /*0280*/  S2R R0, SR_CTAID.X ;  /* 0x0000000000007919 */ /* 0x000e240000002500 */
[----:B0-----:R-:W-:Y:S01]  /*0290*/  IMAD R9, R0, UR4, R9 ;  /* 0x0000000400097c24 */ /* 0x001fe2000f8e0209 */
[----:B------:R-:W0:Y:S03]  /*02a0*/  LDCU UR4, c[0x0][0x380] ;  /* 0x00007000ff0477ac */ /* 0x000e260008000800 */
[----:B--2---:R-:W-:-:S04]  /*02b0*/  IMAD.WIDE R4, R9, 0x4, R18 ;  /* 0x0000000409047825 */ /* 0x004fc800078e0212 */
[----:B---3--:R-:W-:Y:S02]  /*02c0*/  IMAD.WIDE R8, R9, 0x4, R6 ;  /* 0x0000000409087825 */ /* 0x008fe400078e0206 */
[----:B------:R1:W5:Y:S04]  /*02d0*/  LD.E R4, desc[UR6][R4.64] ;  /* 0x0000000604047980 */ /* 0x000368000c101900 */
[----:B------:R1:W5:Y:S01]  /*02e0*/  LD.E R3, desc[UR6][R8.64] ;  /* 0x0000000608037980 */ /* 0x000362000c101900 */
[----:B------:R-:W-:Y:S01]  /*02f0*/  IMAD.MOV.U32 R0, RZ, RZ, 0x3f800000 ;  /* 0x3f800000ff007424 */ /* 0x000fe200078e00ff */
[----:B0-----:R-:W-:Y:S01]  /*0300*/  ISETP.NE.AND P0, PT, RZ, UR4, PT ;  /* 0x00000004ff007c0c */ /* 0x001fe2000bf05270 */
[----:B------:R-:W-:-:S03]  /*0310*/  IMAD.MOV R2, RZ, RZ, -R2 ;  /* 0x000000ffff027224 */ /* 0x000fc600078e0a02 */
[----:B------:R-:W-:-:S09]  /*0320*/  FSEL R0, R0, 0.75, !P0 ;  /* 0x3f40000000007808 */ /* 0x000fd20004000000 */
.L_x_7:
[----:B-----5:R-:W-:Y:S01]  /*0330*/  ISETP.NE.AND P0, PT, R4, 0x1, PT ;  /* 0x000000010400780c */ /* 0x020fe20003f05270 */
[----:B------:R-:W-:Y:S01]  /*0340*/  VIADD R2, R2, 0x1 ;  /* 0x0000000102027836 */ /* 0x000fe20000000000 */
[----:B------:R-:W-:Y:S01]  /*0350*/  UMOV UR4, URZ ;  /* 0x000000ff00047c82 */ /* 0x000fe20008000000 */
[----:B------:R-:W-:Y:S01]  /*0360*/  BSSY.RECONVERGENT B0, `(.L_x_0) ;  /* 0x00000cc000007945 */ /* 0x000fe20003800200 */
[----:B0-2---:R-:W-:Y:S02]  /*0370*/  IMAD.MOV.U32 R13, RZ, RZ, 0x404e0000 ;  /* 0x404e0000ff0d7424 */ /* 0x005fe400078e00ff */
[----:B------:R-:W-:-:S07]  /*0380*/  ISETP.NE.AND P1, PT, R2, RZ, PT ;  /* 0x000000ff0200720c */ /* 0x000fce0003f25270 */
[----:B------:R-:W-:Y:S06]  /*0390*/  @!P0 BRA `(.L_x_1) ;  /* 0x0000000400848947 */ /* 0x000fec0003800000 */
[----:B------:R-:W-:-:S13]  /*03a0*/  ISETP.NE.AND P0, PT, R4, RZ, PT ;  /* 0x000000ff0400720c */ /* 0x000fda0003f05270 */
[----:B------:R-:W-:Y:S05]  /*03b0*/  @P0 BRA `(.L_x_2) ;  /* 0x0000000c00180947 */ /* 0x000fea0003800000 */
[----:B------:R-:W0:Y:S02]  /*03c0*/  LDC.64 R18, c[0x4][RZ] ;  /* 0x01000000ff127b82 */ /* 0x000e240000000a00 */
[----:B0-----:R-:W2:Y:S06]  /*03d0*/  LDG.E.64 R16, desc[UR6][R18.64] ;  /* 0x0000000612107981 */ /* 0x001eac000c1e1b00 */
[----:B------:R-:W0:Y:S02]  /*03e0*/  LDC.64 R20, c[0x4][0x10] ;  /* 0x01000400ff147b82 */ /* 0x000e240000000a00 */
[----:B0-----:R-:W3:Y:S01]  /*03f0*/  LDG.E.64 R6, desc[UR6][R20.64] ;  /* 0x0000000614067981 */ /* 0x001ee2000c1e1b00 */
[----:B--2---:R-:W-:-:S05]  /*0400*/  IMAD.WIDE R16, R3, 0xc, R16 ;  /* 0x0000000c03107825 */ /* 0x004fca00078e0210 */
[----:B-1----:R-:W3:Y:S04]  /*0410*/  LD.E R9, desc[UR6][R16.64+0x4] ;  /* 0x0000040610097980 */ /* 0x002ee8000c101900 */
[----:B------:R-:W2:Y:S04]  /*0420*/  LD.E R5, desc[UR6][R16.64+0x8] ;  /* 0x0000080610057980 */ /* 0x000ea8000c101900 */
[----:B------:R-:W4:Y:S01]  /*0430*/  LD.E R14, desc[UR6][R16.64] ;  /* 0x00000006100e7980 */ /* 0x000f22000c101900 */
[----:B------:R-:W0:Y:S01]  /*0440*/  MUFU.RCP64H R11, 60 ;  /* 0x404e0000000b7908 */ /* 0x000e220000001800 */
[----:B------:R-:W-:-:S02]  /*0450*/  IMAD.MOV.U32 R10, RZ, RZ, 0x1 ;  /* 0x00000001ff0a7424 */ /* 0x000fc400078e00ff */
[----:B---3--:R-:W-:-:S06]  /*0460*/  IMAD.WIDE R8, R9, 0xc, R6 ;  /* 0x0000000c09087825 */ /* 0x008fcc00078e0206 */
[----:B------:R-:W2:Y:S01]  /*0470*/  LD.E R8, desc[UR6][R8.64+0x4] ;  /* 0x0000040608087980 */ /* 0x000ea2000c101900 */
[----:B------:R-:W-:Y:S02]  /*0480*/  HFMA2 R7, -RZ, RZ, 2.15234375, 0 ;  /* 0x404e0000ff077431 */ /* 0x000fe400000001ff */
[----:B------:R-:W-:-:S06]  /*0490*/  IMAD.MOV.U32 R6, RZ, RZ, 0x0 ;  /* 0x00000000ff067424 */ /* 0x000fcc00078e00ff */
[----:B0-----:R-:W-:-:S08]  /*04a0*/  DFMA R18, R10, -R6, 1 ;  /* 0x3ff000000a12742b */ /* 0x001fd00000000806 */
[----:B------:R-:W-:-:S08]  /*04b0*/  DFMA R18, R18, R18, R18 ;  /* 0x000000121212722b */ /* 0x000fd00000000012 */
[----:B------:R-:W-:-:S08]  /*04c0*/  DFMA R10, R10, R18, R10 ;  /* 0x000000120a0a722b */ /* 0x000fd0000000000a */
[----:B------:R-:W-:-:S08]  /*04d0*/  DFMA R6, R10, -R6, 1 ;  /* 0x3ff000000a06742b */ /* 0x000fd00000000806 */
[----:B------:R-:W-:Y:S01]  /*04e0*/  DFMA R6, R10, R6, R10 ;  /* 0x000000060a06722b */ /* 0x000fe2000000000a */
[----:B----4-:R-:W-:Y:S01]  /*04f0*/  F2F.F64.F32 R14, R14 ;  /* 0x0000000e000e7310 */ /* 0x010fe20000201800 */
[----:B------:R-:W-:Y:S01]  /*0500*/  BSSY.RECONVERGENT B1, `(.L_x_3) ;  /* 0x000000f000017945 */ /* 0x000fe20003800200 */
[----:B--2---:R-:W-:-:S05]  /*0510*/  FMNMX R5, R5, R8, PT ;  /* 0x0000000805057209 */ /* 0x004fca0003800000 */
[----:B------:R-:W-:-:S04]  /*0520*/  FMUL R5, R0, R5 ;  /* 0x0000000500057220 */ /* 0x000fc80000400000 */
[----:B------:R-:W0:Y:S02]  /*0530*/  F2F.F64.F32 R8, R5 ;  /* 0x0000000500087310 */ /* 0x000e240000201800 */
[----:B0-----:R-:W-:-:S08]  /*0540*/  DMUL R10, R8, R6 ;  /* 0x00000006080a7228 */ /* 0x001fd00000000000 */
[----:B------:R-:W-:-:S08]  /*0550*/  DFMA R18, R10, -60, R8 ;  /* 0xc04e00000a12782b */ /* 0x000fd00000000008 */
[----:B------:R-:W-:Y:S01]  /*0560*/  DFMA R6, R6, R18, R10 ;  /* 0x000000120606722b */ /* 0x000fe2000000000a */
[----:B------:R-:W-:-:S09]  /*0570*/  FSETP.GEU.AND P2, PT, |R9|, 6.5827683646048100446e-37, PT ;  /* 0x036000000900780b */ /* 0x000fd20003f4e200 */
[----:B------:R-:W-:-:S05]  /*0580*/  FFMA R10, RZ, 3.21875, R7 ;  /* 0x404e0000ff0a7823 */ /* 0x000fca0000000007 */
[----:B------:R-:W-:-:S13]  /*0590*/  FSETP.GT.AND P0, PT, |R10|, 1.469367938527859385e-39, PT ;  /* 0x001000000a00780b */ /* 0x000fda0003f04200 */
[----:B------:R-:W-:Y:S05]  /*05a0*/  @P0 BRA P2, `(.L_x_4) ;  /* 0x0000000000100947 */ /* 0x000fea0001000000 */
[----:B------:R-:W-:-:S07]  /*05b0*/  MOV R6, 0x5d0 ;  /* 0x000005d000067802 */ /* 0x000fce0000000f00 */
[----:B------:R-:W-:Y:S05]  /*05c0*/  CALL.REL.NOINC `($__internal_0_$__cuda_sm20_div_rn_f64_full) ;  /* 0x0000000800a07944 */ /* 0x000fea0003c00000 */
[----:B------:R-:W-:Y:S02]  /*05d0*/  IMAD.MOV.U32 R6, RZ, RZ, R20 ;  /* 0x000000ffff067224 */ /* 0x000fe400078e0014 */
[----:B------:R-:W-:-:S07]  /*05e0*/  IMAD.MOV.U32 R7, RZ, RZ, R21 ;  /* 0x000000ffff077224 */ /* 0x000fce00078e0015 */
.L_x_4:
[----:B------:R-:W-:Y:S05]  /*05f0*/  BSYNC.RECONVERGENT B1 ;  /* 0x0000000000017941 */ /* 0x000fea0003800200 */
.L_x_3:
[----:B------:R-:W-:Y:S01]  /*0600*/  DADD R14, R14, R6 ;  /* 0x000000000e0e7229 */ /* 0x000fe20000000006 */
[----:B------:R-:W0:Y:S09]  /*0610*/  LDC.64 R8, c[0x4][RZ] ;  /* 0x01000000ff087b82 */ /* 0x000e320000000a00 */
[----:B------:R-:W1:Y:S02]  /*0620*/  F2F.F32.F64 R15, R14 ;  /* 0x0000000e000f7310 */ /* 0x000e640000301000 */
[----:B-1----:R2:W-:Y:S04]  /*0630*/  ST.E desc[UR6][R16.64], R15 ;  /* 0x0000000f10007985 */ /* 0x0025e8000c101906 */
[----:B0-----:R-:W3:Y:S01]  /*0640*/  LDG.E.64 R6, desc[UR6][R8.64] ;  /* 0x0000000608067981 */ /* 0x001ee2000c1e1b00 */
[----:B------:R-:W0:Y:S03]  /*0650*/  LDC.64 R10, c[0x4][0x10] ;  /* 0x01000400ff0a7b82 */ /* 0x000e260000000a00 */
[----:B0-----:R-:W4:Y:S01]  /*0660*/  LDG.E.64 R10, desc[UR6][R10.64] ;  /* 0x000000060a0a7981 */ /* 0x001f22000c1e1b00 */
[----:B---3--:R-:W-:-:S05]  /*0670*/  IMAD.WIDE R6, R3, 0xc, R6 ;  /* 0x0000000c03067825 */ /* 0x008fca00078e0206 */
[----:B------:R-:W4:Y:S04]  /*0680*/  LD.E R12, desc[UR6][R6.64+0x4] ;  /* 0x00000406060c7980 */ /* 0x000f28000c101900 */
[----:B------:R-:W3:Y:S01]  /*0690*/  LD.E R5, desc[UR6][R6.64] ;  /* 0x0000000606057980 */ /* 0x000ee2000c101900 */
[----:B----4-:R-:W-:-:S05]  /*06a0*/  IMAD.WIDE R18, R12, 0xc, R10 ;  /* 0x0000000c0c127825 */ /* 0x010fca00078e020a */
[----:B------:R-:W3:Y:S02]  /*06b0*/  LD.E R20, desc[UR6][R18.64] ;  /* 0x0000000612147980 */ /* 0x000ee4000c101900 */
[----:B---3--:R-:W-:-:S13]  /*06c0*/  FSETP.GE.AND P0, PT, R5, R20, PT ;  /* 0x000000140500720b */ /* 0x008fda0003f06000 */
[----:B--2---:R-:W-:Y:S05]  /*06d0*/  @!P0 BRA `(.L_x_2) ;  /* 0x0000000800508947 */ /* 0x004fea0003800000 */
[----:B------:R-:W0:Y:S01]  /*06e0*/  LDC.64 R16, c[0x4][0x28] ;  /* 0x01000a00ff107b82 */ /* 0x000e220000000a00 */
[----:B------:R-:W2:Y:S04]  /*06f0*/  LD.E R5, desc[UR6][R18.64+0x8] ;  /* 0x0000080612057980 */ /* 0x000ea8000c101900 */
[----:B0-----:R-:W2:Y:S03]  /*0700*/  LDG.E.64 R16, desc[UR6][R16.64] ;  /* 0x0000000610107981 */ /* 0x001ea6000c1e1b00 */
[----:B------:R-:W0:Y:S02]  /*0710*/  LDC.64 R14, c[0x4][0x48] ;  /* 0x01001200ff0e7b82 */ /* 0x000e240000000a00 */
[----:B0-----:R-:W3:Y:S06]  /*0720*/  LDG.E.64 R14, desc[UR6][R14.64] ;  /* 0x000000060e0e7981 */ /* 0x001eec000c1e1b00 */
[----:B------:R-:W0:Y:S02]  /*0730*/  LDC.64 R26, c[0x4][0x20] ;  /* 0x01000800ff1a7b82 */ /* 0x000e240000000a00 */
[----:B0-----:R-:W4:Y:S06]  /*0740*/  LDG.E.64 R10, desc[UR6][R26.64] ;  /* 0x000000061a0a7981 */ /* 0x001f2c000c1e1b00 */
[----:B------:R-:W0:Y:S01]  /*0750*/  LDC.64 R24, c[0x4][0x18] ;  /* 0x01000600ff187b82 */ /* 0x000e220000000a00 */
[----:B--2---:R-:W-:-:S05]  /*0760*/  IMAD.WIDE R22, R5, 0x4, R16 ;  /* 0x0000000405167825 */ /* 0x004fca00078e0210 */
[----:B------:R-:W2:Y:S01]  /*0770*/  LD.E R13, desc[UR6][R22.64] ;  /* 0x00000006160d7980 */ /* 0x000ea2000c101900 */
[----:B---3--:R-:W-:-:S05]  /*0780*/  IMAD.WIDE R20, R12, 0x4, R14 ;  /* 0x000000040c147825 */ /* 0x008fca00078e020e */
[----:B------:R-:W3:Y:S01]  /*0790*/  LD.E R12, desc[UR6][R20.64] ;  /* 0x00000006140c7980 */ /* 0x000ee2000c101900 */
[----:B----4-:R-:W-:-:S03]  /*07a0*/  IMAD.WIDE R18, R5, 0x4, R10 ;  /* 0x0000000405127825 */ /* 0x010fc600078e020a */
[----:B0-----:R-:W4:Y:S04]  /*07b0*/  LDG.E.64 R10, desc[UR6][R24.64] ;  /* 0x00000006180a7981 */ /* 0x001f28000c1e1b00 */
[----:B------:R3:W5:Y:S01]  /*07c0*/  LD.E R5, desc[UR6][R18.64] ;  /* 0x0000000612057980 */ /* 0x000762000c101900 */
[----:B--2---:R-:W-:-:S04]  /*07d0*/  IABS R16, R13 ;  /* 0x0000000d00107213 */ /* 0x004fc80000000000 */
[----:B------:R-:W0:Y:S08]  /*07e0*/  I2F.RP R17, R16 ;  /* 0x0000001000117306 */ /* 0x000e300000209400 */
[----:B0-----:R-:W0:Y:S02]  /*07f0*/  MUFU.RCP R17, R17 ;  /* 0x0000001100117308 */ /* 0x001e240000001000 */
[----:B0-----:R-:W-:-:S06]  /*0800*/  VIADD R14, R17, 0xffffffe ;  /* 0x0ffffffe110e7836 */ /* 0x001fcc0000000000 */
[----:B------:R0:W1:Y:S01]  /*0810*/  F2I.FTZ.U32.TRUNC.NTZ R15, R14 ;  /* 0x0000000e000f7305 */ /* 0x000062000021f000 */
[----:B---3--:R-:W-:Y:S02]  /*0820*/  IABS R18, R12 ;  /* 0x0000000c00127213 */ /* 0x008fe40000000000 */
[----:B------:R-:W-:Y:S02]  /*0830*/  IABS R19, R13 ;  /* 0x0000000d00137213 */ /* 0x000fe40000000000 */
[----:B0-----:R-:W-:Y:S01]  /*0840*/  MOV R14, RZ ;  /* 0x000000ff000e7202 */ /* 0x001fe20000000f00 */
[----:B-1----:R-:W-:-:S04]  /*0850*/  IMAD.MOV R21, RZ, RZ, -R15 ;  /* 0x000000ffff157224 */ /* 0x002fc800078e0a0f */
[----:B------:R-:W-:-:S04]  /*0860*/  IMAD R21, R21, R16, RZ ;  /* 0x0000001015157224 */ /* 0x000fc800078e02ff */
[----:B------:R-:W-:-:S04]  /*0870*/  IMAD.HI.U32 R15, R15, R21, R14 ;  /* 0x000000150f0f7227 */ /* 0x000fc800078e000e */
[----:B------:R-:W-:Y:S02]  /*0880*/  IMAD.MOV R17, RZ, RZ, -R19 ;  /* 0x000000ffff117224 */ /* 0x000fe400078e0a13 */
[----:B------:R-:W-:-:S04]  /*0890*/  IMAD.HI.U32 R15, R15, R18, RZ ;  /* 0x000000120f0f7227 */ /* 0x000fc800078e00ff */
[----:B------:R-:W-:-:S05]  /*08a0*/  IMAD R15, R15, R17, R18 ;  /* 0x000000110f0f7224 */ /* 0x000fca00078e0212 */
[----:B------:R-:W-:Y:S02]  /*08b0*/  ISETP.GT.U32.AND P0, PT, R16, R15, PT ;  /* 0x0000000f1000720c */ /* 0x000fe40003f04070 */
[----:B------:R-:W-:-:S11]  /*08c0*/  ISETP.GE.AND P3, PT, R12, RZ, PT ;  /* 0x000000ff0c00720c */ /* 0x000fd60003f66270 */
[----:B------:R-:W-:-:S05]  /*08d0*/  @!P0 IMAD.IADD R15, R15, 0x1, -R16 ;  /* 0x000000010f0f8824 */ /* 0x000fca00078e0a10 */
[----:B------:R-:W-:Y:S02]  /*08e0*/  ISETP.GT.U32.AND P2, PT, R16, R15, PT ;  /* 0x0000000f1000720c */ /* 0x000fe40003f44070 */
[----:B------:R-:W-:-:S11]  /*08f0*/  ISETP.NE.AND P0, PT, R13, RZ, PT ;  /* 0x000000ff0d00720c */ /* 0x000fd60003f05270 */
[----:B------:R-:W-:-:S04]  /*0900*/  @!P2 IMAD.IADD R15, R15, 0x1, -R16 ;  /* 0x000000010f0fa824 */ /* 0x000fc800078e0a10 */
[----:B------:R-:W-:Y:S01]  /*0910*/  @!P3 IMAD.MOV R15, RZ, RZ, -R15 ;  /* 0x000000ffff0fb224 */ /* 0x000fe200078e0a0f */
[----:B------:R-:W-:-:S04]  /*0920*/  @!P0 LOP3.LUT R15, RZ, R13, RZ, 0x33, !PT ;  /* 0x0000000dff0f8212 */ /* 0x000fc800078e33ff */
[----:B-----5:R-:W-:-:S05]  /*0930*/  IADD3 R5, PT, PT, R15, R5, RZ ;  /* 0x000000050f057210 */ /* 0x020fca0007ffe0ff */
[----:B----4-:R-:W-:-:S06]  /*0940*/  IMAD.WIDE R10, R5, 0x4, R10 ;  /* 0x00000004050a7825 */ /* 0x010fcc00078e020a */
[----:B------:R-:W2:Y:S04]  /*0950*/  LD.E R11, desc[UR6][R10.64] ;  /* 0x000000060a0b7980 */ /* 0x000ea8000c101900 */
[----:B--2---:R2:W-:Y:S04]  /*0960*/  ST.E desc[UR6][R6.64+0x4], R11 ;  /* 0x0000040b06007985 */ /* 0x0045e8000c101906 */
[----:B------:R-:W3:Y:S02]  /*0970*/  LDG.E.64 R8, desc[UR6][R8.64] ;  /* 0x0000000608087981 */ /* 0x000ee4000c1e1b00 */
[----:B---3--:R-:W-:-:S05]  /*0980*/  IMAD.WIDE R12, R3, 0xc, R8 ;  /* 0x0000000c030c7825 */ /* 0x008fca00078e0208 */
[----:B------:R2:W-:Y:S01]  /*0990*/  ST.E desc[UR6][R12.64], RZ ;  /* 0x000000ff0c007985 */ /* 0x0005e2000c101906 */
[----:B------:R-:W-:Y:S05]  /*09a0*/  BRA `(.L_x_2) ;  /* 0x00000004009c7947 */ /* 0x000fea0003800000 */
.L_x_1:
[----:B-1----:R-:W0:Y:S02]  /*09b0*/  LDC.64 R8, c[0x4][0x8] ;  /* 0x01000200ff087b82 */ /* 0x002e240000000a00 */
[----:B0-----:R-:W2:Y:S06]  /*09c0*/  LDG.E.64 R16, desc[UR6][R8.64] ;  /* 0x0000000608107981 */ /* 0x001eac000c1e1b00 */
[----:B------:R-:W0:Y:S02]  /*09d0*/  LDC.64 R18, c[0x4][0x48] ;  /* 0x01001200ff127b82 */ /* 0x000e240000000a00 */
[----:B0-----:R-:W3:Y:S01]  /*09e0*/  LDG.E.64 R6, desc[UR6][R18.64] ;  /* 0x0000000612067981 */ /* 0x001ee2000c1e1b00 */
[----:B--2---:R-:W-:-:S05]  /*09f0*/  IMAD.WIDE R16, R3, 0x8, R16 ;  /* 0x0000000803107825 */ /* 0x004fca00078e0210 */
[----:B------:R-:W2:Y:S02]  /*0a00*/  LD.E R14, desc[UR6][R16.64] ;  /* 0x00000006100e7980 */ /* 0x000ea4000c101900 */
[----:B--2---:R-:W-:-:S06]  /*0a10*/  FMUL R5, R14, R14 ;  /* 0x0000000e0e057220 */ /* 0x004fcc0000400000 */
[----:B------:R-:W0:Y:S02]  /*0a20*/  F2I.TRUNC.NTZ R5, R5 ;  /* 0x0000000500057305 */ /* 0x000e24000020f100 */
[----:B0-----:R-:W-:-:S05]  /*0a30*/  IMAD.HI R10, R5, 0x10624dd3, RZ ;  /* 0x10624dd3050a7827 */ /* 0x001fca00078e02ff */
[----:B------:R-:W-:-:S04]  /*0a40*/  SHF.R.U32.HI R11, RZ, 0x1f, R10 ;  /* 0x0000001fff0b7819 */ /* 0x000fc8000001160a */
[----:B------:R-:W-:-:S05]  /*0a50*/  LEA.HI.SX32 R10, R10, R11, 0x1b ;  /* 0x0000000b0a0a7211 */ /* 0x000fca00078fdaff */
[----:B------:R-:W-:-:S04]  /*0a60*/  IMAD R11, R10, -0x1f4, R5 ;  /* 0xfffffe0c0a0b7824 */ /* 0x000fc800078e0205 */
[----:B---3--:R-:W-:-:S06]  /*0a70*/  IMAD.WIDE R8, R11, 0x4, R6 ;  /* 0x000000040b087825 */ /* 0x008fcc00078e0206 */
[----:B------:R0:W2:Y:S01]  /*0a80*/  LD.E R9, desc[UR6][R8.64] ;  /* 0x0000000608097980 */ /* 0x0000a2000c101900 */
[----:B------:R-:W1:Y:S01]  /*0a90*/  MUFU.RCP64H R11, 60 ;  /* 0x404e0000000b7908 */ /* 0x000e620000001800 */
[----:B------:R-:W-:Y:S02]  /*0aa0*/  IMAD.MOV.U32 R6, RZ, RZ, 0x0 ;  /* 0x00000000ff067424 */ /* 0x000fe400078e00ff */
[----:B------:R-:W-:Y:S02]  /*0ab0*/  IMAD.MOV.U32 R7, RZ, RZ, 0x404e0000 ;  /* 0x404e0000ff077424 */ /* 0x000fe400078e00ff */
[----:B------:R-:W-:Y:S02]  /*0ac0*/  IMAD.MOV.U32 R10, RZ, RZ, 0x1 ;  /* 0x00000001ff0a7424 */ /* 0x000fe400078e00ff */
[----:B0-----:R-:W-:-:S04]  /*0ad0*/  IMAD.MOV.U32 R8, RZ, RZ, RZ ;  /* 0x000000ffff087224 */ /* 0x001fc800078e00ff */
[----:B-1----:R-:W-:-:S08]  /*0ae0*/  DFMA R18, R10, -R6, 1 ;  /* 0x3ff000000a12742b */ /* 0x002fd00000000806 */
[----:B------:R-:W-:-:S08]  /*0af0*/  DFMA R18, R18, R18, R18 ;  /* 0x000000121212722b */ /* 0x000fd00000000012 */
[----:B------:R-:W-:-:S08]  /*0b00*/  DFMA R18, R10, R18, R10 ;  /* 0x000000120a12722b */ /* 0x000fd0000000000a */
[----:B------:R-:W-:-:S08]  /*0b10*/  DFMA R6, R18, -R6, 1 ;  /* 0x3ff000001206742b */ /* 0x000fd00000000806 */
[----:B------:R-:W-:Y:S01]  /*0b20*/  DFMA R18, R18, R6, R18 ;  /* 0x000000061212722b */ /* 0x000fe20000000012 */
[----:B------:R-:W-:Y:S01]  /*0b30*/  F2F.F64.F32 R14, R14 ;  /* 0x0000000e000e7310 */ /* 0x000fe20000201800 */
[----:B------:R-:W-:Y:S01]  /*0b40*/  BSSY.RECONVERGENT B1, `(.L_x_5) ;  /* 0x0000013000017945 */ /* 0x000fe20003800200 */
[----:B--2---:R-:W-:-:S05]  /*0b50*/  IMAD.HI R12, R9, -0x6db6db6d, R8 ;  /* 0x92492493090c7827 */ /* 0x004fca00078e0208 */
[----:B------:R-:W-:-:S04]  /*0b60*/  SHF.R.U32.HI R5, RZ, 0x1f, R12 ;  /* 0x0000001fff057819 */ /* 0x000fc8000001160c */
[----:B------:R-:W-:-:S05]  /*0b70*/  LEA.HI.SX32 R5, R12, R5, 0x1e ;  /* 0x000000050c057211 */ /* 0x000fca00078ff2ff */
[----:B------:R-:W-:-:S05]  /*0b80*/  IMAD R5, R5, -0x7, R9 ;  /* 0xfffffff905057824 */ /* 0x000fca00078e0209 */
[----:B------:R-:W-:-:S04]  /*0b90*/  IADD3 R5, PT, PT, R5, -0x2, RZ ;  /* 0xfffffffe05057810 */ /* 0x000fc80007ffe0ff */
[----:B------:R-:W-:-:S04]  /*0ba0*/  I2FP.F32.S32 R5, R5 ;  /* 0x0000000500057245 */ /* 0x000fc80000201400 */
        /* <DEDUP_REMOVED lines=12> */
.L_x_6:
[----:B------:R-:W-:Y:S05]  /*0c70*/  BSYNC.RECONVERGENT B1 ;  /* 0x0000000000017941 */ /* 0x000fea0003800200 */
.L_x_5:
[----:B------:R-:W-:Y:S01]  /*0c80*/  DADD R14, R14, R6 ;  /* 0x000000000e0e7229 */ /* 0x000fe20000000006 */
[----:B------:R-:W0:Y:S09]  /*0c90*/  LDC.64 R8, c[0x4][0x8] ;  /* 0x01000200ff087b82 */ /* 0x000e320000000a00 */
[----:B------:R-:W1:Y:S02]  /*0ca0*/  F2F.F32.F64 R15, R14 ;  /* 0x0000000e000f7310 */ /* 0x000e640000301000 */
[----:B-1----:R1:W-:Y:S04]  /*0cb0*/  ST.E desc[UR6][R16.64], R15 ;  /* 0x0000000f10007985 */ /* 0x0023e8000c101906 */
[----:B0-----:R-:W2:Y:S01]  /*0cc0*/  LDG.E.64 R6, desc[UR6][R8.64] ;  /* 0x0000000608067981 */ /* 0x001ea2000c1e1b00 */
[----:B------:R-:W0:Y:S03]  /*0cd0*/  LDC.64 R10, c[0x4][0x10] ;  /* 0x01000400ff0a7b82 */ /* 0x000e260000000a00 */
[----:B0-----:R-:W3:Y:S01]  /*0ce0*/  LDG.E.64 R10, desc[UR6][R10.64] ;  /* 0x000000060a0a7981 */ /* 0x001ee2000c1e1b00 */
[----:B--2---:R-:W-:-:S05]  /*0cf0*/  IMAD.WIDE R6, R3, 0x8, R6 ;  /* 0x0000000803067825 */ /* 0x004fca00078e0206 */
[----:B------:R-:W3:Y:S04]  /*0d00*/  LD.E R12, desc[UR6][R6.64+0x4] ;  /* 0x00000406060c7980 */ /* 0x000ee8000c101900 */
[----:B------:R-:W2:Y:S01]  /*0d10*/  LD.E R5, desc[UR6][R6.64] ;  /* 0x0000000606057980 */ /* 0x000ea2000c101900 */
[----:B---3--:R-:W-:-:S05]  /*0d20*/  IMAD.WIDE R18, R12, 0xc, R10 ;  /* 0x0000000c0c127825 */ /* 0x008fca00078e020a */
[----:B------:R-:W2:Y:S02]  /*0d30*/  LD.E R20, desc[UR6][R18.64] ;  /* 0x0000000612147980 */ /* 0x000ea4000c101900 */
[----:B--2---:R-:W-:-:S13]  /*0d40*/  FSETP.GE.AND P0, PT, R5, R20, PT ;  /* 0x000000140500720b */ /* 0x004fda0003f06000 */
[----:B-1----:R-:W-:Y:S05]  /*0d50*/  @!P0 BRA `(.L_x_2) ;  /* 0x0000000000b08947 */ /* 0x002fea0003800000 */
        /* <DEDUP_REMOVED lines=41> */
[----:B------:R-:W2:Y:S02]  /*0ff0*/  LDG.E.64 R8, desc[UR6][R8.64] ;  /* 0x0000000608087981 */ /* 0x000ea4000c1e1b00 */
[----:B--2---:R-:W-:-:S05]  /*1000*/  IMAD.WIDE R12, R3, 0x8, R8 ;  /* 0x00000008030c7825 */ /* 0x004fca00078e0208 */
[----:B------:R0:W-:Y:S02]  /*1010*/  ST.E desc[UR6][R12.64], RZ ;  /* 0x000000ff0c007985 */ /* 0x0001e4000c101906 */
.L_x_2:
[----:B------:R-:W-:Y:S05]  /*1020*/  BSYNC.RECONVERGENT B0 ;  /* 0x0000000000007941 */ /* 0x000fea0003800200 */
.L_x_0:
[----:B------:R-:W-:Y:S05]  /*1030*/  @P1 BRA `(.L_x_7) ;  /* 0xfffffff000bc1947 */ /* 0x000fea000383ffff */
[----:B------:R-:W-:Y:S05]  /*1040*/  EXIT ;  /* 0x000000000000794d */ /* 0x000fea0003800000 */
        .weak           $__internal_0_$__cuda_sm20_div_rn_f64_full
        .type           $__internal_0_$__cuda_sm20_div_rn_f64_full,@function
        .size           $__internal_0_$__cuda_sm20_div_rn_f64_full,(.L_x_14 - $__internal_0_$__cuda_sm20_div_rn_f64_full)
$__internal_0_$__cuda_sm20_div_rn_f64_full:
[C---:B------:R-:W-:Y:S01]  /*1050*/  FSETP.GEU.AND P0, PT, |R13|.reuse, 1.469367938527859385e-39, PT ;  /* 0x001000000d00780b */ /* 0x040fe20003f0e200 */
[----:B------:R-:W-:Y:S01]  /*1060*/  IMAD.U32 R12, RZ, RZ, UR4 ;  /* 0x00000004ff0c7e24 */ /* 0x000fe2000f8e00ff */
[----:B------:R-:W-:Y:S01]  /*1070*/  LOP3.LUT R5, R13, 0x800fffff, RZ, 0xc0, !PT ;  /* 0x800fffff0d057812 */ /* 0x000fe200078ec0ff */
[----:B------:R-:W-:Y:S01]  /*1080*/  IMAD.U32 R10, RZ, RZ, UR4 ;  /* 0x00000004ff0a7e24 */ /* 0x000fe2000f8e00ff */
[----:B------:R-:W-:Y:S01]  /*1090*/  FSETP.GEU.AND P3, PT, |R9|, 1.469367938527859385e-39, PT ;  /* 0x001000000900780b */ /* 0x000fe20003f6e200 */
[----:B------:R-:W-:Y:S01]  /*10a0*/  IMAD.MOV.U32 R18, RZ, RZ, 0x1 ;  /* 0x00000001ff127424 */ /* 0x000fe200078e00ff */
[----:B------:R-:W-:Y:S01]  /*10b0*/  LOP3.LUT R11, R5, 0x3ff00000, RZ, 0xfc, !PT ;  /* 0x3ff00000050b7812 */ /* 0x000fe200078efcff */
[----:B------:R-:W-:Y:S01]  /*10c0*/  IMAD.MOV.U32 R7, RZ, RZ, 0x1ca00000 ;  /* 0x1ca00000ff077424 */ /* 0x000fe200078e00ff */
[----:B------:R-:W-:Y:S01]  /*10d0*/  LOP3.LUT R5, R9, 0x7ff00000, RZ, 0xc0, !PT ;  /* 0x7ff0000009057812 */ /* 0x000fe200078ec0ff */
[----:B------:R-:W-:Y:S01]  /*10e0*/  BSSY.RECONVERGENT B2, `(.L_x_8) ;  /* 0x000004f000027945 */ /* 0x000fe20003800200 */
[----:B------:R-:W-:-:S03]  /*10f0*/  LOP3.LUT R26, R13, 0x7ff00000, RZ, 0xc0, !PT ;  /* 0x7ff000000d1a7812 */ /* 0x000fc600078ec0ff */
[----:B------:R-:W-:Y:S01]  /*1100*/  @!P0 DMUL R10, R12, 8.98846567431157953865e+307 ;  /* 0x7fe000000c0a8828 */ /* 0x000fe20000000000 */
[----:B------:R-:W-:-:S03]  /*1110*/  ISETP.GE.U32.AND P2, PT, R5, R26, PT ;  /* 0x0000001a0500720c */ /* 0x000fc60003f46070 */
[----:B------:R-:W-:Y:S02]  /*1120*/  @!P3 LOP3.LUT R20, R13, 0x7ff00000, RZ, 0xc0, !PT ;  /* 0x7ff000000d14b812 */ /* 0x000fe400078ec0ff */
[----:B------:R-:W0:Y:S02]  /*1130*/  MUFU.RCP64H R19, R11 ;  /* 0x0000000b00137308 */ /* 0x000e240000001800 */
[----:B------:R-:W-:Y:S02]  /*1140*/  @!P3 ISETP.GE.U32.AND P4, PT, R5, R20, PT ;  /* 0x000000140500b20c */ /* 0x000fe40003f86070 */
[----:B------:R-:W-:Y:S02]  /*1150*/  @!P0 LOP3.LUT R26, R11, 0x7ff00000, RZ, 0xc0, !PT ;  /* 0x7ff000000b1a8812 */ /* 0x000fe400078ec0ff */
[----:B------:R-:W-:-:S04]  /*1160*/  @!P3 SEL R21, R7, 0x63400000, !P4 ;  /* 0x634000000715b807 */ /* 0x000fc80006000000 */
[----:B------:R-:W-:-:S04]  /*1170*/  @!P3 LOP3.LUT R24, R21, 0x80000000, R9, 0xf8, !PT ;  /* 0x800000001518b812 */ /* 0x000fc800078ef809 */
[----:B------:R-:W-:Y:S01]  /*1180*/  @!P3 LOP3.LUT R25, R24, 0x100000, RZ, 0xfc, !PT ;  /* 0x001000001819b812 */ /* 0x000fe200078efcff */
[----:B------:R-:W-:Y:S01]  /*1190*/  @!P3 IMAD.MOV.U32 R24, RZ, RZ, RZ ;  /* 0x000000ffff18b224 */ /* 0x000fe200078e00ff */
[----:B0-----:R-:W-:-:S08]  /*11a0*/  DFMA R22, R18, -R10, 1 ;  /* 0x3ff000001216742b */ /* 0x001fd0000000080a */
[----:B------:R-:W-:-:S08]  /*11b0*/  DFMA R22, R22, R22, R22 ;  /* 0x000000161616722b */ /* 0x000fd00000000016 */
[----:B------:R-:W-:Y:S01]  /*11c0*/  DFMA R22, R18, R22, R18 ;  /* 0x000000161216722b */ /* 0x000fe20000000012 */
[----:B------:R-:W-:Y:S02]  /*11d0*/  SEL R19, R7, 0x63400000, !P2 ;  /* 0x6340000007137807 */ /* 0x000fe40005000000 */
[----:B------:R-:W-:Y:S02]  /*11e0*/  MOV R18, R8 ;  /* 0x0000000800127202 */ /* 0x000fe40000000f00 */
[----:B------:R-:W-:-:S03]  /*11f0*/  LOP3.LUT R19, R19, 0x800fffff, R9, 0xf8, !PT ;  /* 0x800fffff13137812 */ /* 0x000fc600078ef809 */
[----:B------:R-:W-:-:S03]  /*1200*/  DFMA R20, R22, -R10, 1 ;  /* 0x3ff000001614742b */ /* 0x000fc6000000080a */
[----:B------:R-:W-:-:S05]  /*1210*/  @!P3 DFMA R18, R18, 2, -R24 ;  /* 0x400000001212b82b */ /* 0x000fca0000000818 */
[----:B------:R-:W-:-:S08]  /*1220*/  DFMA R20, R22, R20, R22 ;  /* 0x000000141614722b */ /* 0x000fd00000000016 */
[----:B------:R-:W-:-:S08]  /*1230*/  DMUL R22, R20, R18 ;  /* 0x0000001214167228 */ /* 0x000fd00000000000 */
[----:B------:R-:W-:-:S08]  /*1240*/  DFMA R24, R22, -R10, R18 ;  /* 0x8000000a1618722b */ /* 0x000fd00000000012 */
[----:B------:R-:W-:Y:S01]  /*1250*/  DFMA R24, R20, R24, R22 ;  /* 0x000000181418722b */ /* 0x000fe20000000016 */
[----:B------:R-:W-:Y:S01]  /*1260*/  IMAD.MOV.U32 R22, RZ, RZ, R5 ;  /* 0x000000ffff167224 */ /* 0x000fe200078e0005 */
[----:B------:R-:W-:Y:S01]  /*1270*/  @!P3 LOP3.LUT R22, R19, 0x7ff00000, RZ, 0xc0, !PT ;  /* 0x7ff000001316b812 */ /* 0x000fe200078ec0ff */
[----:B------:R-:W-:-:S04]  /*1280*/  VIADD R21, R26, 0xffffffff ;  /* 0xffffffff1a157836 */ /* 0x000fc80000000000 */
[----:B------:R-:W-:-:S05]  /*1290*/  VIADD R20, R22, 0xffffffff ;  /* 0xffffffff16147836 */ /* 0x000fca0000000000 */
[----:B------:R-:W-:-:S04]  /*12a0*/  ISETP.GT.U32.AND P0, PT, R20, 0x7feffffe, PT ;  /* 0x7feffffe1400780c */ /* 0x000fc80003f04070 */
[----:B------:R-:W-:-:S13]  /*12b0*/  ISETP.GT.U32.OR P0, PT, R21, 0x7feffffe, P0 ;  /* 0x7feffffe1500780c */ /* 0x000fda0000704470 */
[----:B------:R-:W-:Y:S05]  /*12c0*/  @P0 BRA `(.L_x_9) ;  /* 0x00000000006c0947 */ /* 0x000fea0003800000 */
[----:B------:R-:W-:-:S04]  /*12d0*/  LOP3.LUT R20, R13, 0x7ff00000, RZ, 0xc0, !PT ;  /* 0x7ff000000d147812 */ /* 0x000fc800078ec0ff */
[CC--:B------:R-:W-:Y:S02]  /*12e0*/  VIADDMNMX R8, R5.reuse, -R20.reuse, 0xb9600000, !PT ;  /* 0xb960000005087446 */ /* 0x0c0fe40007800914 */
[----:B------:R-:W-:Y:S02]  /*12f0*/  ISETP.GE.U32.AND P0, PT, R5, R20, PT ;  /* 0x000000140500720c */ /* 0x000fe40003f06070 */
[----:B------:R-:W-:Y:S02]  /*1300*/  VIMNMX R5, PT, PT, R8, 0x46a00000, PT ;  /* 0x46a0000008057848 */ /* 0x000fe40003fe0100 */
[----:B------:R-:W-:-:S04]  /*1310*/  SEL R8, R7, 0x63400000, !P0 ;  /* 0x6340000007087807 */ /* 0x000fc80004000000 */
[----:B------:R-:W-:Y:S01]  /*1320*/  IADD3 R5, PT, PT, -R8, R5, RZ ;  /* 0x0000000508057210 */ /* 0x000fe20007ffe1ff */
[----:B------:R-:W-:-:S04]  /*1330*/  IMAD.MOV.U32 R8, RZ, RZ, RZ ;  /* 0x000000ffff087224 */ /* 0x000fc800078e00ff */
[----:B------:R-:W-:-:S06]  /*1340*/  VIADD R9, R5, 0x7fe00000 ;  /* 0x7fe0000005097836 */ /* 0x000fcc0000000000 */
[----:B------:R-:W-:-:S10]  /*1350*/  DMUL R20, R24, R8 ;  /* 0x0000000818147228 */ /* 0x000fd40000000000 */
[----:B------:R-:W-:-:S13]  /*1360*/  FSETP.GTU.AND P0, PT, |R21|, 1.469367938527859385e-39, PT ;  /* 0x001000001500780b */ /* 0x000fda0003f0c200 */
[----:B------:R-:W-:Y:S05]  /*1370*/  @P0 BRA `(.L_x_10) ;  /* 0x0000000000940947 */ /* 0x000fea0003800000 */
[----:B------:R-:W-:Y:S01]  /*1380*/  DFMA R10, R24, -R10, R18 ;  /* 0x8000000a180a722b */ /* 0x000fe20000000012 */
[----:B------:R-:W-:-:S09]  /*1390*/  IMAD.MOV.U32 R8, RZ, RZ, RZ ;  /* 0x000000ffff087224 */ /* 0x000fd200078e00ff */
[C---:B------:R-:W-:Y:S02]  /*13a0*/  FSETP.NEU.AND P0, PT, R11.reuse, RZ, PT ;  /* 0x000000ff0b00720b */ /* 0x040fe40003f0d000 */
[----:B------:R-:W-:-:S04]  /*13b0*/  LOP3.LUT R13, R11, 0x80000000, R13, 0x48, !PT ;  /* 0x800000000b0d7812 */ /* 0x000fc800078e480d */
[----:B------:R-:W-:-:S07]  /*13c0*/  LOP3.LUT R9, R13, R9, RZ, 0xfc, !PT ;  /* 0x000000090d097212 */ /* 0x000fce00078efcff */
[----:B------:R-:W-:Y:S05]  /*13d0*/  @!P0 BRA `(.L_x_10) ;  /* 0x00000000007c8947 */ /* 0x000fea0003800000 */
[----:B------:R-:W-:Y:S01]  /*13e0*/  IMAD.MOV R11, RZ, RZ, -R5 ;  /* 0x000000ffff0b7224 */ /* 0x000fe200078e0a05 */
[----:B------:R-:W-:Y:S01]  /*13f0*/  MOV R10, RZ ;  /* 0x000000ff000a7202 */ /* 0x000fe20000000f00 */
[----:B------:R-:W-:Y:S01]  /*1400*/  DMUL.RP R8, R24, R8 ;  /* 0x0000000818087228 */ /* 0x000fe20000008000 */
[----:B------:R-:W-:-:S04]  /*1410*/  IADD3 R5, PT, PT, -R5, -0x43300000, RZ ;  /* 0xbcd0000005057810 */ /* 0x000fc80007ffe1ff */
[----:B------:R-:W-:-:S05]  /*1420*/  DFMA R10, R20, -R10, R24 ;  /* 0x8000000a140a722b */ /* 0x000fca0000000018 */
[----:B------:R-:W-:-:S05]  /*1430*/  LOP3.LUT R13, R9, R13, RZ, 0x3c, !PT ;  /* 0x0000000d090d7212 */ /* 0x000fca00078e3cff */
[----:B------:R-:W-:-:S04]  /*1440*/  FSETP.NEU.AND P0, PT, |R11|, R5, PT ;  /* 0x000000050b00720b */ /* 0x000fc80003f0d200 */
[----:B------:R-:W-:Y:S02]  /*1450*/  FSEL R20, R8, R20, !P0 ;  /* 0x0000001408147208 */ /* 0x000fe40004000000 */
[----:B------:R-:W-:Y:S01]  /*1460*/  FSEL R21, R13, R21, !P0 ;  /* 0x000000150d157208 */ /* 0x000fe20004000000 */
[----:B------:R-:W-:Y:S06]  /*1470*/  BRA `(.L_x_10) ;  /* 0x0000000000547947 */ /* 0x000fec0003800000 */
.L_x_9:
[----:B------:R-:W-:-:S14]  /*1480*/  DSETP.NAN.AND P0, PT, R8, R8, PT ;  /* 0x000000080800722a */ /* 0x000fdc0003f08000 */
[----:B------:R-:W-:Y:S05]  /*1490*/  @P0 BRA `(.L_x_11) ;  /* 0x0000000000440947 */ /* 0x000fea0003800000 */
[----:B------:R-:W-:-:S14]  /*14a0*/  DSETP.NAN.AND P0, PT, R12, R12, PT ;  /* 0x0000000c0c00722a */ /* 0x000fdc0003f08000 */
[----:B------:R-:W-:Y:S05]  /*14b0*/  @P0 BRA `(.L_x_12) ;  /* 0x0000000000300947 */ /* 0x000fea0003800000 */
[----:B------:R-:W-:Y:S01]  /*14c0*/  ISETP.NE.AND P0, PT, R22, R26, PT ;  /* 0x0000001a1600720c */ /* 0x000fe20003f05270 */
[----:B------:R-:W-:Y:S02]  /*14d0*/  IMAD.MOV.U32 R20, RZ, RZ, 0x0 ;  /* 0x00000000ff147424 */ /* 0x000fe400078e00ff */
[----:B------:R-:W-:-:S10]  /*14e0*/  IMAD.MOV.U32 R21, RZ, RZ, -0x80000 ;  /* 0xfff80000ff157424 */ /* 0x000fd400078e00ff */
[----:B------:R-:W-:Y:S05]  /*14f0*/  @!P0 BRA `(.L_x_10) ;  /* 0x0000000000348947 */ /* 0x000fea0003800000 */
[----:B------:R-:W-:Y:S02]  /*1500*/  ISETP.NE.AND P0, PT, R22, 0x7ff00000, PT ;  /* 0x7ff000001600780c */ /* 0x000fe40003f05270 */
[----:B------:R-:W-:Y:S02]  /*1510*/  LOP3.LUT R21, R9, 0x80000000, R13, 0x48, !PT ;  /* 0x8000000009157812 */ /* 0x000fe400078e480d */
[----:B------:R-:W-:-:S13]  /*1520*/  ISETP.EQ.OR P0, PT, R26, RZ, !P0 ;  /* 0x000000ff1a00720c */ /* 0x000fda0004702670 */
[----:B------:R-:W-:Y:S01]  /*1530*/  @P0 LOP3.LUT R5, R21, 0x7ff00000, RZ, 0xfc, !PT ;  /* 0x7ff0000015050812 */ /* 0x000fe200078efcff */
[----:B------:R-:W-:Y:S02]  /*1540*/  @!P0 IMAD.MOV.U32 R20, RZ, RZ, RZ ;  /* 0x000000ffff148224 */ /* 0x000fe400078e00ff */
[----:B------:R-:W-:Y:S01]  /*1550*/  @P0 IMAD.MOV.U32 R20, RZ, RZ, RZ ;  /* 0x000000ffff140224 */ /* 0x000fe200078e00ff */
[----:B------:R-:W-:Y:S01]  /*1560*/  @P0 MOV R21, R5 ;  /* 0x0000000500150202 */ /* 0x000fe20000000f00 */
[----:B------:R-:W-:Y:S06]  /*1570*/  BRA `(.L_x_10) ;  /* 0x0000000000147947 */ /* 0x000fec0003800000 */
.L_x_12:
[----:B------:R-:W-:Y:S01]  /*1580*/  LOP3.LUT R21, R13, 0x80000, RZ, 0xfc, !PT ;  /* 0x000800000d157812 */ /* 0x000fe200078efcff */
[----:B------:R-:W-:Y:S01]  /*1590*/  IMAD.MOV.U32 R20, RZ, RZ, R12 ;  /* 0x000000ffff147224 */ /* 0x000fe200078e000c */
[----:B------:R-:W-:Y:S06]  /*15a0*/  BRA `(.L_x_10) ;  /* 0x0000000000087947 */ /* 0x000fec0003800000 */
.L_x_11:
[----:B------:R-:W-:Y:S01]  /*15b0*/  LOP3.LUT R21, R9, 0x80000, RZ, 0xfc, !PT ;  /* 0x0008000009157812 */ /* 0x000fe200078efcff */
[----:B------:R-:W-:-:S07]  /*15c0*/  IMAD.MOV.U32 R20, RZ, RZ, R8 ;  /* 0x000000ffff147224 */ /* 0x000fce00078e0008 */
.L_x_10:
[----:B------:R-:W-:Y:S05]  /*15d0*/  BSYNC.RECONVERGENT B2 ;  /* 0x0000000000027941 */ /* 0x000fea0003800200 */
.L_x_8:
[----:B------:R-:W-:-:S04]  /*15e0*/  IMAD.MOV.U32 R7, RZ, RZ, 0x0 ;  /* 0x00000000ff077424 */ /* 0x000fc800078e00ff */
[----:B------:R-:W-:Y:S05]  /*15f0*/  RET.REL.NODEC R6 `(_Z6kerneliiP10struct_CarP17struct_PedestrianP13struct_StreetPiS5_S5_S5_S5_S5_S5_) ;  /* 0xffffffe806807950 */ /* 0x000fea0003c3ffff */
.L_x_13:
[----:B------:R-:W-:-:S00]  /*1600*/  BRA `(.L_x_13) ;  /* 0xfffffffc00fc7947 */ /* 0x000fc0000383ffff */
[----:B------:R-:W-:-:S00]  /*1610*/  NOP ;  /* 0x0000000000007918 */ /* 0x000fc00000000000 */
        /* <DEDUP_REMOVED lines=14> */
.L_x_14:


//--------------------- .nv.shared.reserved.0     --------------------------
	.section	.nv.shared.reserved.0,"aw",@nobits
	.weak		__nv_reservedSMEM_offset_0_alias
	.size		__nv_reservedSMEM_offset_0_alias, 0, 64
	.other		__nv_reservedSMEM_offset_0_alias,@"STO_CUDA_RESERVED_SHARED STV_DEFAULT"
__nv_reservedSMEM_offset_0_alias:
	.zero		0
	.zero		64


//--------------------- .nv.global                --------------------------
	.section	.nv.global,"aw",@nobits
	.align	8
.nv.global:
	.type		d_jobs,@object
	.size		d_jobs,(d_Cars - d_jobs)
d_jobs:
	.zero		8
	.type		d_Cars,@object
	.size		d_Cars,(d_Array_Street_offset - d_Cars)
d_Cars:
	.zero		8
	.type		d_Array_Street_offset,@object
	.size		d_Array_Street_offset,(d_Streets - d_Array_Street_offset)
d_Array_Street_offset:
	.zero		8
	.type		d_Streets,@object
	.size		d_Streets,(d_input_actor_tag - d_Streets)
d_Streets:
	.zero		8
	.type		d_input_actor_tag,@object
	.size		d_input_actor_tag,(d_randomn - d_input_actor_tag)
d_input_actor_tag:
	.zero		8
	.type		d_randomn,@object
	.size		d_randomn,(d_Pedestrians - d_randomn)
d_randomn:
	.zero		8
	.type		d_Pedestrians,@object
	.size		d_Pedestrians,(d_Array_Street_size - d_Pedestrians)
d_Pedestrians:
	.zero		8
	.type		d_Array_Street_size,@object
	.size		d_Array_Street_size,(d_Array_Street_arrays - d_Array_Street_size)
d_Array_Street_size:
	.zero		8
	.type		d_Array_Street_arrays,@object
	.size		d_Array_Street_arrays,(d_input_actor_id - d_Array_Street_arrays)
d_Array_Street_arrays:
	.zero		8
	.type		d_input_actor_id,@object
	.size		d_input_actor_id,(.L_7 - d_input_actor_id)
d_input_actor_id:
	.zero		8
.L_7:


//--------------------- .nv.constant0._Z6kerneliiP10struct_CarP17struct_PedestrianP13struct_StreetPiS5_S5_S5_S5_S5_S5_ --------------------------
	.section	.nv.constant0._Z6kerneliiP10struct_CarP17struct_PedestrianP13struct_StreetPiS5_S5_S5_S5_S5_S5_,"a",@progbits
	.sectionflags	@""
	.align	4
.nv.constant0._Z6kerneliiP10struct_CarP17struct_PedestrianP13struct_StreetPiS5_S5_S5_S5_S5_S5_:
	.zero		984


//--------------------- SYMBOLS --------------------------

	.type		.nv.reservedSmem.offset0,@object
	.size		.nv.reservedSmem.offset0,0x4
